	.headerflags	@"EF_CUDA_TEXMODE_UNIFIED EF_CUDA_64BIT_ADDRESS EF_CUDA_ACCELERATORS EF_CUDA_SM90 EF_CUDA_VIRTUAL_SM(EF_CUDA_SM90)"
	.elftype	@"ET_EXEC"


//--------------------- .nv.info                  --------------------------
	.section	.nv.info,"",@"SHT_CUDA_INFO"
	.align	4


	//----- nvinfo : EIATTR_REGCOUNT
	.align		4
        /*0000*/ 	.byte	0x04, 0x2f
        /*0002*/ 	.short	(.L_3 - .L_2)
	.align		4
.L_2:
        /*0004*/ 	.word	index@(triton_poi_fused__native_batch_norm_legit_no_training_leaky_relu_7)
        /*0008*/ 	.word	0x00000010


	//----- nvinfo : EIATTR_MIN_STACK_SIZE
	.align		4
.L_3:
        /*000c*/ 	.byte	0x04, 0x12
        /*000e*/ 	.short	(.L_5 - .L_4)
	.align		4
.L_4:
        /*0010*/ 	.word	index@(triton_poi_fused__native_batch_norm_legit_no_training_leaky_relu_7)
        /*0014*/ 	.word	0x00000000


	//----- nvinfo : EIATTR_FRAME_SIZE
	.align		4
.L_5:
        /*0018*/ 	.byte	0x04, 0x11
        /*001a*/ 	.short	(.L_7 - .L_6)
	.align		4
.L_6:
        /*001c*/ 	.word	index@(triton_poi_fused__native_batch_norm_legit_no_training_leaky_relu_7)
        /*0020*/ 	.word	0x00000000


	//----- nvinfo : EIATTR_MIN_STACK_SIZE
	.align		4
.L_7:
        /*0024*/ 	.byte	0x04, 0x12
        /*0026*/ 	.short	(.L_9 - .L_8)
	.align		4
.L_8:
        /*0028*/ 	.word	index@(triton_poi_fused__native_batch_norm_legit_no_training_leaky_relu_7)
        /*002c*/ 	.word	0x00000000
.L_9:


//--------------------- .nv.info.triton_poi_fused__native_batch_norm_legit_no_training_leaky_relu_7 --------------------------
	.section	.nv.info.triton_poi_fused__native_batch_norm_legit_no_training_leaky_relu_7,"",@"SHT_CUDA_INFO"
	.sectionflags	@""
	.align	4


	//----- nvinfo : EIATTR_CUDA_API_VERSION
	.align		4
        /*0000*/ 	.byte	0x04, 0x37
        /*0002*/ 	.short	(.L_11 - .L_10)
.L_10:
        /*0004*/ 	.word	0x0000007c


	//----- nvinfo : EIATTR_KPARAM_INFO
	.align		4
.L_11:
        /*0008*/ 	.byte	0x04, 0x17
        /*000a*/ 	.short	(.L_13 - .L_12)
.L_12:
        /*000c*/ 	.word	0x00000000
        /*0010*/ 	.short	0x0006
        /*0012*/ 	.short	0x0030
        /*0014*/ 	.byte	0x00, 0xf0, 0x11, 0x00


	//----- nvinfo : EIATTR_KPARAM_INFO
	.align		4
.L_13:
        /*0018*/ 	.byte	0x04, 0x17
        /*001a*/ 	.short	(.L_15 - .L_14)
.L_14:
        /*001c*/ 	.word	0x00000000
        /*0020*/ 	.short	0x0005
        /*0022*/ 	.short	0x0028
        /*0024*/ 	.byte	0x00, 0xf4, 0x21, 0x00


	//----- nvinfo : EIATTR_KPARAM_INFO
	.align		4
.L_15:
        /*0028*/ 	.byte	0x04, 0x17
        /*002a*/ 	.short	(.L_17 - .L_16)
.L_16:
        /*002c*/ 	.word	0x00000000
        /*0030*/ 	.short	0x0004
        /*0032*/ 	.short	0x0020
        /*0034*/ 	.byte	0x00, 0xf4, 0x21, 0x00


	//----- nvinfo : EIATTR_KPARAM_INFO
	.align		4
.L_17:
        /*0038*/ 	.byte	0x04, 0x17
        /*003a*/ 	.short	(.L_19 - .L_18)
.L_18:
        /*003c*/ 	.word	0x00000000
        /*0040*/ 	.short	0x0003
        /*0042*/ 	.short	0x0018
        /*0044*/ 	.byte	0x00, 0xf4, 0x21, 0x00


	//----- nvinfo : EIATTR_KPARAM_INFO
	.align		4
.L_19:
        /*0048*/ 	.byte	0x04, 0x17
        /*004a*/ 	.short	(.L_21 - .L_20)
.L_20:
        /*004c*/ 	.word	0x00000000
        /*0050*/ 	.short	0x0002
        /*0052*/ 	.short	0x0010
        /*0054*/ 	.byte	0x00, 0xf4, 0x21, 0x00


	//----- nvinfo : EIATTR_KPARAM_INFO
	.align		4
.L_21:
        /*0058*/ 	.byte	0x04, 0x17
        /*005a*/ 	.short	(.L_23 - .L_22)
.L_22:
        /*005c*/ 	.word	0x00000000
        /*0060*/ 	.short	0x0001
        /*0062*/ 	.short	0x0008
        /*0064*/ 	.byte	0x00, 0xf4, 0x21, 0x00


	//----- nvinfo : EIATTR_KPARAM_INFO
	.align		4
.L_23:
        /*0068*/ 	.byte	0x04, 0x17
        /*006a*/ 	.short	(.L_25 - .L_24)
.L_24:
        /*006c*/ 	.word	0x00000000
        /*0070*/ 	.short	0x0000
        /*0072*/ 	.short	0x0000
        /*0074*/ 	.byte	0x00, 0xf4, 0x21, 0x00


	//----- nvinfo : EIATTR_SPARSE_MMA_MASK
	.align		4
.L_25:
        /*0078*/ 	.byte	0x03, 0x50
        /*007a*/ 	.short	0x0000


	//----- nvinfo : EIATTR_MAXREG_COUNT
	.align		4
        /*007c*/ 	.byte	0x03, 0x1b
        /*007e*/ 	.short	0x00ff


	//----- nvinfo : EIATTR_EXIT_INSTR_OFFSETS
	.align		4
        /*0080*/ 	.byte	0x04, 0x1c
        /*0082*/ 	.short	(.L_27 - .L_26)


	//   ....[0]....
.L_26:
        /*0084*/ 	.word	0x000002d0


	//----- nvinfo : EIATTR_REQNTID
	.align		4
.L_27:
        /*0088*/ 	.byte	0x04, 0x10
        /*008a*/ 	.short	(.L_29 - .L_28)
.L_28:
        /*008c*/ 	.word	0x00000080
        /*0090*/ 	.word	0x00000001
        /*0094*/ 	.word	0x00000001


	//----- nvinfo : EIATTR_CBANK_PARAM_SIZE
	.align		4
.L_29:
        /*0098*/ 	.byte	0x03, 0x19
        /*009a*/ 	.short	0x0034


	//----- nvinfo : EIATTR_PARAM_CBANK
	.align		4
        /*009c*/ 	.byte	0x04, 0x0a
        /*009e*/ 	.short	(.L_31 - .L_30)
	.align		4
.L_30:
        /*00a0*/ 	.word	index@(.nv.constant0.triton_poi_fused__native_batch_norm_legit_no_training_leaky_relu_7)
        /*00a4*/ 	.short	0x0210
        /*00a6*/ 	.short	0x0034


	//----- nvinfo : EIATTR_SW_WAR
	.align		4
.L_31:
        /*00a8*/ 	.byte	0x04, 0x36
        /*00aa*/ 	.short	(.L_33 - .L_32)
.L_32:
        /*00ac*/ 	.word	0x00000008
.L_33:


//--------------------- .nv.callgraph             --------------------------
	.section	.nv.callgraph,"",@"SHT_CUDA_CALLGRAPH"
	.align	4
	.sectionentsize	8
	.align		4
        /*0000*/ 	.word	0x00000000
	.align		4
        /*0004*/ 	.word	0xffffffff
	.align		4
        /*0008*/ 	.word	0x00000000
	.align		4
        /*000c*/ 	.word	0xfffffffe
	.align		4
        /*0010*/ 	.word	0x00000000
	.align		4
        /*0014*/ 	.word	0xfffffffd
	.align		4
        /*0018*/ 	.word	0x00000000
	.align		4
        /*001c*/ 	.word	0xfffffffc


//--------------------- .nv.constant4             --------------------------
	.section	.nv.constant4,"a",@progbits
	.align	8
	.align		8
.nv.constant4:
        /*0000*/ 	.dword	_$_str
	.align		8
        /*0008*/ 	.dword	_$_str_$_2


//--------------------- .text.triton_poi_fused__native_batch_norm_legit_no_training_leaky_relu_7 --------------------------
	.section	.text.triton_poi_fused__native_batch_norm_legit_no_training_leaky_relu_7,"ax",@progbits
	.align	128
        .global         triton_poi_fused__native_batch_norm_legit_no_training_leaky_relu_7
        .type           triton_poi_fused__native_batch_norm_legit_no_training_leaky_relu_7,@function
        .size           triton_poi_fused__native_batch_norm_legit_no_training_leaky_relu_7,(.L_x_1 - triton_poi_fused__native_batch_norm_legit_no_training_leaky_relu_7)
        .other          triton_poi_fused__native_batch_norm_legit_no_training_leaky_relu_7,@"STO_CUDA_ENTRY STV_DEFAULT"
triton_poi_fused__native_batch_norm_legit_no_training_leaky_relu_7:
.text.triton_poi_fused__native_batch_norm_legit_no_training_leaky_relu_7:
[----:B------:R-:W-:Y:S01]  /*0000*/  LDC R1, c[0x0][0x28] ;  /* 0x00000a00ff017b82 */ /* 0x000fe20000000800 */
[----:B------:R-:W1:Y:S07]  /*0010*/  S2R R0, SR_TID.X ;  /* 0x0000000000007919 */ /* 0x000e6e0000002100 */
[----:B------:R-:W2:Y:S01]  /*0020*/  LDC.64 R6, c[0x0][0x228] ;  /* 0x00008a00ff067b82 */ /* 0x000ea20000000a00 */
[----:B------:R-:W-:Y:S01]  /*0030*/  ULDC.64 UR4, c[0x0][0x208] ;  /* 0x0000820000047ab9 */ /* 0x000fe20000000a00 */
[----:B------:R-:W3:Y:S06]  /*0040*/  S2R R3, SR_CTAID.X ;  /* 0x0000000000037919 */ /* 0x000eec0000002500 */
[----:B------:R-:W4:Y:S08]  /*0050*/  LDC.64 R4, c[0x0][0x220] ;  /* 0x00008800ff047b82 */ /* 0x000f300000000a00 */
[----:B------:R-:W5:Y:S08]  /*0060*/  LDC.64 R8, c[0x0][0x230] ;  /* 0x00008c00ff087b82 */ /* 0x000f700000000a00 */
[----:B------:R-:W5:Y:S01]  /*0070*/  LDC.64 R10, c[0x0][0x238] ;  /* 0x00008e00ff0a7b82 */ /* 0x000f620000000a00 */
[----:B-1----:R-:W-:-:S02]  /*0080*/  LOP3.LUT R0, R0, 0x7f, RZ, 0xc0, !PT ;  /* 0x0000007f00007812 */ /* 0x002fc400078ec0ff */
[----:B---3--:R-:W-:Y:S02]  /*0090*/  SHF.R.S32.HI R2, RZ, 0x18, R3 ;  /* 0x00000018ff027819 */ /* 0x008fe40000011403 */
[----:B------:R-:W-:Y:S02]  /*00a0*/  LEA R0, R3, R0, 0x7 ;  /* 0x0000000003007211 */ /* 0x000fe400078e38ff */
[----:B------:R-:W-:-:S04]  /*00b0*/  SGXT R3, R2, 0x1 ;  /* 0x000000010203781a */ /* 0x000fc80000000200 */
[----:B------:R-:W-:-:S04]  /*00c0*/  LEA.HI R3, R3, R0, RZ, 0x6 ;  /* 0x0000000003037211 */ /* 0x000fc800078f30ff */
[----:B------:R-:W-:-:S04]  /*00d0*/  LOP3.LUT R3, R3, 0xffffffc0, RZ, 0xc0, !PT ;  /* 0xffffffc003037812 */ /* 0x000fc800078ec0ff */
[----:B------:R-:W-:Y:S02]  /*00e0*/  IADD3 R13, R0, -R3, RZ ;  /* 0x80000003000d7210 */ /* 0x000fe40007ffe0ff */
[----:B------:R-:W1:Y:S03]  /*00f0*/  LDC.64 R2, c[0x0][0x218] ;  /* 0x00008600ff027b82 */ /* 0x000e660000000a00 */
[----:B--2---:R-:W-:-:S06]  /*0100*/  IMAD.WIDE R6, R13, 0x4, R6 ;  /* 0x000000040d067825 */ /* 0x004fcc00078e0206 */
[----:B------:R-:W2:Y:S01]  /*0110*/  LDG.E.EL R6, desc[UR4][R6.64] ;  /* 0x0000000406067981 */ /* 0x000ea2000c2e1900 */
[----:B----4-:R-:W-:-:S04]  /*0120*/  IMAD.WIDE R4, R13, 0x4, R4 ;  /* 0x000000040d047825 */ /* 0x010fc800078e0204 */
[C---:B-----5:R-:W-:Y:S02]  /*0130*/  IMAD.WIDE R8, R13.reuse, 0x4, R8 ;  /* 0x000000040d087825 */ /* 0x060fe400078e0208 */
[----:B------:R3:W4:Y:S02]  /*0140*/  LDG.E.EL R5, desc[UR4][R4.64] ;  /* 0x0000000404057981 */ /* 0x000724000c2e1900 */
[----:B0-----:R-:W-:Y:S02]  /*0150*/  IMAD.WIDE R10, R13, 0x4, R10 ;  /* 0x000000040d0a7825 */ /* 0x001fe400078e020a */
[----:B------:R-:W5:Y:S02]  /*0160*/  LDG.E.EL R8, desc[UR4][R8.64] ;  /* 0x0000000408087981 */ /* 0x000f64000c2e1900 */
[----:B-1----:R-:W-:Y:S02]  /*0170*/  IMAD.WIDE R2, R0, 0x4, R2 ;  /* 0x0000000400027825 */ /* 0x002fe400078e0202 */
[----:B------:R-:W5:Y:S04]  /*0180*/  LDG.E.EL R11, desc[UR4][R10.64] ;  /* 0x000000040a0b7981 */ /* 0x000f68000c2e1900 */
[----:B------:R-:W4:Y:S01]  /*0190*/  LDG.E R2, desc[UR4][R2.64] ;  /* 0x0000000402027981 */ /* 0x000f22000c1e1900 */
[----:B---3--:R-:W-:Y:S01]  /*01a0*/  HFMA2.MMA R4, -RZ, RZ, 1.625, 0 ;  /* 0x3e800000ff047435 */ /* 0x008fe200000001ff */
[----:B--2---:R-:W-:-:S04]  /*01b0*/  FADD R6, R6, 9.9999997473787516356e-06 ;  /* 0x3727c5ac06067421 */ /* 0x004fc80000000000 */
[----:B------:R-:W0:Y:S02]  /*01c0*/  MUFU.SQRT R7, R6 ;  /* 0x0000000600077308 */ /* 0x000e240000002000 */
[C---:B0-----:R-:W-:Y:S02]  /*01d0*/  FSETP.GT.AND P0, PT, R7.reuse, 8.50705917302346158658e+37, PT ;  /* 0x7e8000000700780b */ /* 0x041fe40003f04000 */
[----:B------:R-:W-:-:S11]  /*01e0*/  FSETP.GEU.AND P1, PT, R7, 1.175494350822287508e-38, PT ;  /* 0x008000000700780b */ /* 0x000fd60003f2e000 */
[----:B------:R-:W-:-:S04]  /*01f0*/  @P0 FMUL R7, R7, 0.25 ;  /* 0x3e80000007070820 */ /* 0x000fc80000400000 */
[----:B------:R-:W-:-:S06]  /*0200*/  @!P1 FMUL R7, R7, 16777216 ;  /* 0x4b80000007079820 */ /* 0x000fcc0000400000 */
[----:B------:R-:W0:Y:S01]  /*0210*/  MUFU.RCP R7, R7 ;  /* 0x0000000700077308 */ /* 0x000e220000001000 */
[----:B------:R-:W-:Y:S01]  /*0220*/  FSEL R4, R4, 1, P0 ;  /* 0x3f80000004047808 */ /* 0x000fe20000000000 */
[----:B----4-:R-:W-:Y:S02]  /*0230*/  FADD R5, R2, -R5 ;  /* 0x8000000502057221 */ /* 0x010fe40000000000 */
[----:B------:R-:W1:Y:S02]  /*0240*/  LDC.64 R2, c[0x0][0x210] ;  /* 0x00008400ff027b82 */ /* 0x000e640000000a00 */
[----:B------:R-:W-:-:S04]  /*0250*/  @!P1 FMUL R4, R4, 16777216 ;  /* 0x4b80000004049820 */ /* 0x000fc80000400000 */
[----:B0-----:R-:W-:-:S04]  /*0260*/  FMUL R4, R7, R4 ;  /* 0x0000000407047220 */ /* 0x001fc80000400000 */
[----:B------:R-:W-:-:S04]  /*0270*/  FMUL R4, R5, R4 ;  /* 0x0000000405047220 */ /* 0x000fc80000400000 */
[----:B-----5:R-:W-:-:S05]  /*0280*/  FFMA R11, R8, R4, R11 ;  /* 0x00000004080b7223 */ /* 0x020fca000000000b */
[----:B------:R-:W-:Y:S01]  /*0290*/  FSETP.GT.AND P0, PT, R11, RZ, PT ;  /* 0x000000ff0b00720b */ /* 0x000fe20003f04000 */
[----:B-1----:R-:W-:-:S12]  /*02a0*/  IMAD.WIDE R2, R0, 0x4, R2 ;  /* 0x0000000400027825 */ /* 0x002fd800078e0202 */
[----:B------:R-:W-:-:S05]  /*02b0*/  @!P0 FMUL R11, R11, 0.10000000149011611938 ;  /* 0x3dcccccd0b0b8820 */ /* 0x000fca0000400000 */
[----:B------:R-:W-:Y:S01]  /*02c0*/  STG.E desc[UR4][R2.64], R11 ;  /* 0x0000000b02007986 */ /* 0x000fe2000c101904 */
[----:B------:R-:W-:Y:S05]  /*02d0*/  EXIT ;  /* 0x000000000000794d */ /* 0x000fea0003800000 */
.L_x_0:
[----:B------:R-:W-:-:S00]  /*02e0*/  BRA `(.L_x_0) ;  /* 0xfffffffc00fc7947 */ /* 0x000fc0000383ffff */
[----:B------:R-:W-:-:S00]  /*02f0*/  NOP ;  /* 0x0000000000007918 */ /* 0x000fc00000000000 */
        /* <DEDUP_REMOVED lines=8> */
.L_x_1:


//--------------------- .nv.global.init           --------------------------
	.section	.nv.global.init,"aw",@progbits
.nv.global.init:
	.type		_$_str,@object
	.size		_$_str,(_$_str_$_2 - _$_str)
_$_str:
        /*0000*/ 	.byte	0x5f, 0x5f, 0x43, 0x55, 0x44, 0x41, 0x5f, 0x46, 0x54, 0x5a, 0x00
	.type		_$_str_$_2,@object
	.size		_$_str_$_2,(.L_1 - _$_str_$_2)
_$_str_$_2:
        /*000b*/ 	.byte	0x5f, 0x5f, 0x43, 0x55, 0x44, 0x41, 0x5f, 0x50, 0x52, 0x45, 0x43, 0x5f, 0x53, 0x51, 0x52, 0x54
        /*001b*/ 	.byte	0x00
.L_1:


//--------------------- .nv.constant0.triton_poi_fused__native_batch_norm_legit_no_training_leaky_relu_7 --------------------------
	.section	.nv.constant0.triton_poi_fused__native_batch_norm_legit_no_training_leaky_relu_7,"a",@progbits
	.sectionflags	@""
	.align	4
.nv.constant0.triton_poi_fused__native_batch_norm_legit_no_training_leaky_relu_7:
	.zero		580
